//
// Generated by NVIDIA NVVM Compiler
//
// Compiler Build ID: CL-36424714
// Cuda compilation tools, release 13.0, V13.0.88
// Based on NVVM 20.0.0
//

.version 9.0
.target sm_100
.address_size 64

	// .globl	_Z9histogramPiS_iiii
.extern .shared .align 16 .b8 s_bins[];

.visible .entry _Z9histogramPiS_iiii(
	.param .u64 .ptr .align 1 _Z9histogramPiS_iiii_param_0,
	.param .u64 .ptr .align 1 _Z9histogramPiS_iiii_param_1,
	.param .u32 _Z9histogramPiS_iiii_param_2,
	.param .u32 _Z9histogramPiS_iiii_param_3,
	.param .u32 _Z9histogramPiS_iiii_param_4,
	.param .u32 _Z9histogramPiS_iiii_param_5
)
{
	.reg .pred 	%p<7>;
	.reg .b32 	%r<24>;
	.reg .b64 	%rd<13>;

	ld.param.u64 	%rd2, [_Z9histogramPiS_iiii_param_0];
	ld.param.u64 	%rd3, [_Z9histogramPiS_iiii_param_1];
	ld.param.u32 	%r5, [_Z9histogramPiS_iiii_param_2];
	ld.param.u32 	%r6, [_Z9histogramPiS_iiii_param_3];
	ld.param.u32 	%r7, [_Z9histogramPiS_iiii_param_4];
	ld.param.u32 	%r8, [_Z9histogramPiS_iiii_param_5];
	cvta.to.global.u64 	%rd1, %rd3;
	mov.u32 	%r9, %ctaid.x;
	mov.u32 	%r10, %ntid.x;
	mov.u32 	%r1, %tid.x;
	mad.lo.s32 	%r2, %r9, %r10, %r1;
	setp.ge.u32 	%p1, %r1, %r6;
	shl.b32 	%r11, %r1, 2;
	mov.u32 	%r12, s_bins;
	add.s32 	%r3, %r12, %r11;
	@%p1 bra 	$L__BB0_2;
	mov.b32 	%r13, 0;
	st.shared.u32 	[%r3], %r13;
$L__BB0_2:
	bar.sync 	0;
	setp.ge.s32 	%p2, %r2, %r5;
	@%p2 bra 	$L__BB0_9;
	cvta.to.global.u64 	%rd4, %rd2;
	mul.wide.s32 	%rd5, %r2, 4;
	add.s64 	%rd6, %rd4, %rd5;
	ld.global.u32 	%r14, [%rd6];
	div.s32 	%r4, %r14, %r7;
	setp.eq.s32 	%p3, %r8, 2;
	@%p3 bra 	$L__BB0_8;
	setp.eq.s32 	%p4, %r8, 1;
	@%p4 bra 	$L__BB0_7;
	setp.ne.s32 	%p5, %r8, 0;
	@%p5 bra 	$L__BB0_9;
	mul.wide.s32 	%rd9, %r4, 4;
	add.s64 	%rd10, %rd1, %rd9;
	ld.global.u32 	%r20, [%rd10];
	add.s32 	%r21, %r20, 1;
	st.global.u32 	[%rd10], %r21;
	bra.uni 	$L__BB0_9;
$L__BB0_7:
	mul.wide.s32 	%rd7, %r4, 4;
	add.s64 	%rd8, %rd1, %rd7;
	atom.global.add.u32 	%r19, [%rd8], 1;
	bra.uni 	$L__BB0_9;
$L__BB0_8:
	shl.b32 	%r15, %r4, 2;
	add.s32 	%r17, %r12, %r15;
	atom.shared.add.u32 	%r18, [%r17], 1;
$L__BB0_9:
	setp.ge.u32 	%p6, %r1, %r6;
	bar.sync 	0;
	@%p6 bra 	$L__BB0_11;
	mul.wide.u32 	%rd11, %r1, 4;
	add.s64 	%rd12, %rd1, %rd11;
	ld.shared.u32 	%r22, [%r3];
	atom.global.add.u32 	%r23, [%rd12], %r22;
$L__BB0_11:
	ret;

}


// ===== COMPILED SASS (sm_100) =====

	.target	sm_100

	.elftype	@"ET_EXEC"


//--------------------- .note.nv.tkinfo           --------------------------
	.section	.note.nv.tkinfo,"",@"SHT_NOTE"
	.sectionflags	@"SHF_NOTE_NV_TKINFO"
	.tkinfo
        /*0018*/ 	.word	0x00000002
        /*0030*/ 	.string	""
        /*0030*/ 	.string	"ptxas"
        /*0030*/ 	.string	"Cuda compilation tools, release 13.0, V13.0.88"
        /*0030*/ 	.string	"Build cuda_13.0.r13.0/compiler.36424714_0"
        /*0030*/ 	.string	"-arch sm_100 -m 64 "



//--------------------- .note.nv.cuinfo           --------------------------
	.section	.note.nv.cuinfo,"",@"SHT_NOTE"
	.sectionflags	@"SHF_NOTE_NV_CUINFO"
        /*0018*/ 	.short	0x0002
        /*001a*/ 	.short	0x0064
        /*001c*/ 	.short	0x0082
	.zero		2


//--------------------- .nv.info                  --------------------------
	.section	.nv.info,"",@"SHT_CUDA_INFO"
	.align	4


	//----- nvinfo : EIATTR_REGCOUNT
	.align		4
        /*0000*/ 	.byte	0x04, 0x2f
        /*0002*/ 	.short	(.L_1 - .L_0)
	.align		4
.L_0:
        /*0004*/ 	.word	index@(_Z9histogramPiS_iiii)
        /*0008*/ 	.word	0x0000000e


	//----- nvinfo : EIATTR_FRAME_SIZE
	.align		4
.L_1:
        /*000c*/ 	.byte	0x04, 0x11
        /*000e*/ 	.short	(.L_3 - .L_2)
	.align		4
.L_2:
        /*0010*/ 	.word	index@(_Z9histogramPiS_iiii)
        /*0014*/ 	.word	0x00000000


	//----- nvinfo : EIATTR_MIN_STACK_SIZE
	.align		4
.L_3:
        /*0018*/ 	.byte	0x04, 0x12
        /*001a*/ 	.short	(.L_5 - .L_4)
	.align		4
.L_4:
        /*001c*/ 	.word	index@(_Z9histogramPiS_iiii)
        /*0020*/ 	.word	0x00000000
.L_5:


//--------------------- .nv.compat                --------------------------
	.section	.nv.compat,"",@"SHT_CUDA_COMPAT_INFO"
	.align	4
        /*0000*/ 	.byte	0x02, 0x09, 0x00, 0x00, 0x02, 0x02, 0x01, 0x00, 0x02, 0x05, 0x05, 0x00, 0x03, 0x07, 0x01, 0x01
        /*0010*/ 	.byte	0x02, 0x03, 0x00, 0x00, 0x02, 0x06, 0x01, 0x00, 0x04, 0x0b, 0x08, 0x00, 0x09, 0x00, 0x00, 0x00
        /*0020*/ 	.byte	0x00, 0x00, 0x00, 0x00


//--------------------- .nv.info._Z9histogramPiS_iiii --------------------------
	.section	.nv.info._Z9histogramPiS_iiii,"",@"SHT_CUDA_INFO"
	.sectionflags	@""
	.align	4


	//----- nvinfo : EIATTR_CUDA_API_VERSION
	.align		4
        /*0000*/ 	.byte	0x04, 0x37
        /*0002*/ 	.short	(.L_7 - .L_6)
.L_6:
        /*0004*/ 	.word	0x00000082


	//----- nvinfo : EIATTR_KPARAM_INFO
	.align		4
.L_7:
        /*0008*/ 	.byte	0x04, 0x17
        /*000a*/ 	.short	(.L_9 - .L_8)
.L_8:
        /*000c*/ 	.word	0x00000000
        /*0010*/ 	.short	0x0005
        /*0012*/ 	.short	0x001c
        /*0014*/ 	.byte	0x00, 0xf0, 0x11, 0x00


	//----- nvinfo : EIATTR_KPARAM_INFO
	.align		4
.L_9:
        /*0018*/ 	.byte	0x04, 0x17
        /*001a*/ 	.short	(.L_11 - .L_10)
.L_10:
        /*001c*/ 	.word	0x00000000
        /*0020*/ 	.short	0x0004
        /*0022*/ 	.short	0x0018
        /*0024*/ 	.byte	0x00, 0xf0, 0x11, 0x00


	//----- nvinfo : EIATTR_KPARAM_INFO
	.align		4
.L_11:
        /*0028*/ 	.byte	0x04, 0x17
        /*002a*/ 	.short	(.L_13 - .L_12)
.L_12:
        /*002c*/ 	.word	0x00000000
        /*0030*/ 	.short	0x0003
        /*0032*/ 	.short	0x0014
        /*0034*/ 	.byte	0x00, 0xf0, 0x11, 0x00


	//----- nvinfo : EIATTR_KPARAM_INFO
	.align		4
.L_13:
        /*0038*/ 	.byte	0x04, 0x17
        /*003a*/ 	.short	(.L_15 - .L_14)
.L_14:
        /*003c*/ 	.word	0x00000000
        /*0040*/ 	.short	0x0002
        /*0042*/ 	.short	0x0010
        /*0044*/ 	.byte	0x00, 0xf0, 0x11, 0x00


	//----- nvinfo : EIATTR_KPARAM_INFO
	.align		4
.L_15:
        /*0048*/ 	.byte	0x04, 0x17
        /*004a*/ 	.short	(.L_17 - .L_16)
.L_16:
        /*004c*/ 	.word	0x00000000
        /*0050*/ 	.short	0x0001
        /*0052*/ 	.short	0x0008
        /*0054*/ 	.byte	0x00, 0xf5, 0x21, 0x00


	//----- nvinfo : EIATTR_KPARAM_INFO
	.align		4
.L_17:
        /*0058*/ 	.byte	0x04, 0x17
        /*005a*/ 	.short	(.L_19 - .L_18)
.L_18:
        /*005c*/ 	.word	0x00000000
        /*0060*/ 	.short	0x0000
        /*0062*/ 	.short	0x0000
        /*0064*/ 	.byte	0x00, 0xf5, 0x21, 0x00


	//----- nvinfo : EIATTR_SPARSE_MMA_MASK
	.align		4
.L_19:
        /*0068*/ 	.byte	0x03, 0x50
        /*006a*/ 	.short	0x0000


	//----- nvinfo : EIATTR_MAXREG_COUNT
	.align		4
        /*006c*/ 	.byte	0x03, 0x1b
        /*006e*/ 	.short	0x00ff


	//----- nvinfo : EIATTR_NUM_BARRIERS
	.align		4
        /*0070*/ 	.byte	0x02, 0x4c
        /*0072*/ 	.byte	0x01
	.zero		1


	//----- nvinfo : EIATTR_MERCURY_ISA_VERSION
	.align		4
        /*0074*/ 	.byte	0x03, 0x5f
        /*0076*/ 	.short	0x0101


	//----- nvinfo : EIATTR_VRC_CTA_INIT_COUNT
	.align		4
        /*0078*/ 	.byte	0x02, 0x4a
	.zero		1
	.zero		1


	//----- nvinfo : EIATTR_EXIT_INSTR_OFFSETS
	.align		4
        /*007c*/ 	.byte	0x04, 0x1c
        /*007e*/ 	.short	(.L_21 - .L_20)


	//   ....[0]....
.L_20:
        /*0080*/ 	.word	0x00000430


	//   ....[1]....
        /*0084*/ 	.word	0x00000480


	//----- nvinfo : EIATTR_CRS_STACK_SIZE
	.align		4
.L_21:
        /*0088*/ 	.byte	0x04, 0x1e
        /*008a*/ 	.short	(.L_23 - .L_22)
.L_22:
        /*008c*/ 	.word	0x00000000


	//----- nvinfo : EIATTR_CBANK_PARAM_SIZE
	.align		4
.L_23:
        /*0090*/ 	.byte	0x03, 0x19
        /*0092*/ 	.short	0x0020


	//----- nvinfo : EIATTR_PARAM_CBANK
	.align		4
        /*0094*/ 	.byte	0x04, 0x0a
        /*0096*/ 	.short	(.L_25 - .L_24)
	.align		4
.L_24:
        /*0098*/ 	.word	index@(.nv.constant0._Z9histogramPiS_iiii)
        /*009c*/ 	.short	0x0380
        /*009e*/ 	.short	0x0020


	//----- nvinfo : EIATTR_SW_WAR
	.align		4
.L_25:
        /*00a0*/ 	.byte	0x04, 0x36
        /*00a2*/ 	.short	(.L_27 - .L_26)
.L_26:
        /*00a4*/ 	.word	0x00000008
.L_27:


//--------------------- .nv.callgraph             --------------------------
	.section	.nv.callgraph,"",@"SHT_CUDA_CALLGRAPH"
	.align	4
	.sectionentsize	8
	.align		4
        /*0000*/ 	.word	0x00000000
	.align		4
        /*0004*/ 	.word	0xffffffff
	.align		4
        /*0008*/ 	.word	0x00000000
	.align		4
        /*000c*/ 	.word	0xfffffffe
	.align		4
        /*0010*/ 	.word	0x00000000
	.align		4
        /*0014*/ 	.word	0xfffffffd
	.align		4
        /*0018*/ 	.word	0x00000000
	.align		4
        /*001c*/ 	.word	0xfffffffc


//--------------------- .text._Z9histogramPiS_iiii --------------------------
	.section	.text._Z9histogramPiS_iiii,"ax",@progbits
	.align	128
        .global         _Z9histogramPiS_iiii
        .type           _Z9histogramPiS_iiii,@function
        .size           _Z9histogramPiS_iiii,(.L_x_5 - _Z9histogramPiS_iiii)
        .other          _Z9histogramPiS_iiii,@"STO_CUDA_ENTRY STV_DEFAULT"
_Z9histogramPiS_iiii:
.text._Z9histogramPiS_iiii:
[----:B------:R-:W-:Y:S08]  /*0000*/  LDC R1, c[0x0][0x37c] ;  /* 0x0000df00ff017b82 */ /* 0x000ff00000000800 */
[----:B------:R-:W0:Y:S01]  /*0010*/  S2UR UR5, SR_CgaCtaId ;  /* 0x00000000000579c3 */ /* 0x000e220000008800 */
[----:B------:R-:W1:Y:S01]  /*0020*/  S2R R0, SR_TID.X ;  /* 0x0000000000007919 */ /* 0x000e620000002100 */
[----:B------:R-:W-:Y:S01]  /*0030*/  UMOV UR4, 0x400 ;  /* 0x0000040000047882 */ /* 0x000fe20000000000 */
[----:B------:R-:W1:Y:S01]  /*0040*/  LDCU UR7, c[0x0][0x394] ;  /* 0x00007280ff0777ac */ /* 0x000e620008000800 */
[----:B------:R-:W-:Y:S01]  /*0050*/  BSSY.RECONVERGENT B0, `(.L_x_0) ;  /* 0x000003c000007945 */ /* 0x000fe20003800200 */
[----:B------:R-:W2:Y:S03]  /*0060*/  LDCU.64 UR8, c[0x0][0x358] ;  /* 0x00006b00ff0877ac */ /* 0x000ea60008000a00 */
[----:B------:R-:W3:Y:S08]  /*0070*/  S2UR UR6, SR_CTAID.X ;  /* 0x00000000000679c3 */ /* 0x000ef00000002500 */
[----:B------:R-:W3:Y:S01]  /*0080*/  LDC R3, c[0x0][0x360] ;  /* 0x0000d800ff037b82 */ /* 0x000ee20000000800 */
[----:B0-----:R-:W-:Y:S01]  /*0090*/  ULEA UR4, UR5, UR4, 0x18 ;  /* 0x0000000405047291 */ /* 0x001fe2000f8ec0ff */
[----:B------:R-:W0:Y:S01]  /*00a0*/  LDCU UR5, c[0x0][0x390] ;  /* 0x00007200ff0577ac */ /* 0x000e220008000800 */
[----:B-1----:R-:W-:-:S04]  /*00b0*/  ISETP.GE.U32.AND P0, PT, R0, UR7, PT ;  /* 0x0000000700007c0c */ /* 0x002fc8000bf06070 */
[----:B------:R-:W-:Y:S01]  /*00c0*/  LEA R2, R0, UR4, 0x2 ;  /* 0x0000000400027c11 */ /* 0x000fe2000f8e10ff */
[----:B---3--:R-:W-:-:S05]  /*00d0*/  IMAD R3, R3, UR6, R0 ;  /* 0x0000000603037c24 */ /* 0x008fca000f8e0200 */
[----:B0-----:R-:W-:-:S03]  /*00e0*/  ISETP.GE.AND P1, PT, R3, UR5, PT ;  /* 0x0000000503007c0c */ /* 0x001fc6000bf26270 */
[----:B------:R0:W-:Y:S01]  /*00f0*/  @!P0 STS [R2], RZ ;  /* 0x000000ff02008388 */ /* 0x0001e20000000800 */
[----:B------:R-:W-:Y:S09]  /*0100*/  BAR.SYNC.DEFER_BLOCKING 0x0 ;  /* 0x0000000000007b1d */ /* 0x000ff20000010000 */
[----:B0-2---:R-:W-:Y:S05]  /*0110*/  @P1 BRA `(.L_x_1) ;  /* 0x0000000000bc1947 */ /* 0x005fea0003800000 */
[----:B------:R-:W0:Y:S01]  /*0120*/  LDC.64 R4, c[0x0][0x380] ;  /* 0x0000e000ff047b82 */ /* 0x000e220000000a00 */
[----:B------:R-:W1:Y:S07]  /*0130*/  LDCU UR5, c[0x0][0x39c] ;  /* 0x00007380ff0577ac */ /* 0x000e6e0008000800 */
[----:B------:R-:W2:Y:S01]  /*0140*/  LDC R9, c[0x0][0x398] ;  /* 0x0000e600ff097b82 */ /* 0x000ea20000000800 */
[----:B0-----:R-:W-:-:S06]  /*0150*/  IMAD.WIDE R4, R3, 0x4, R4 ;  /* 0x0000000403047825 */ /* 0x001fcc00078e0204 */
[----:B------:R-:W3:Y:S01]  /*0160*/  LDG.E R4, desc[UR8][R4.64] ;  /* 0x0000000804047981 */ /* 0x000ee2000c1e1900 */
[----:B-1----:R-:W-:Y:S01]  /*0170*/  UISETP.NE.AND UP0, UPT, UR5, 0x2, UPT ;  /* 0x000000020500788c */ /* 0x002fe2000bf05270 */
[----:B--2---:R-:W-:-:S04]  /*0180*/  IABS R8, R9 ;  /* 0x0000000900087213 */ /* 0x004fc80000000000 */
[----:B------:R-:W0:Y:S08]  /*0190*/  I2F.RP R3, R8 ;  /* 0x0000000800037306 */ /* 0x000e300000209400 */
[----:B0-----:R-:W0:Y:S02]  /*01a0*/  MUFU.RCP R3, R3 ;  /* 0x0000000300037308 */ /* 0x001e240000001000 */
[----:B0-----:R-:W-:-:S06]  /*01b0*/  VIADD R6, R3, 0xffffffe ;  /* 0x0ffffffe03067836 */ /* 0x001fcc0000000000 */
[----:B------:R0:W1:Y:S02]  /*01c0*/  F2I.FTZ.U32.TRUNC.NTZ R7, R6 ;  /* 0x0000000600077305 */ /* 0x000064000021f000 */
[----:B0-----:R-:W-:Y:S02]  /*01d0*/  HFMA2 R6, -RZ, RZ, 0, 0 ;  /* 0x00000000ff067431 */ /* 0x001fe400000001ff */
[----:B-1----:R-:W-:-:S04]  /*01e0*/  IMAD.MOV R11, RZ, RZ, -R7 ;  /* 0x000000ffff0b7224 */ /* 0x002fc800078e0a07 */
[----:B------:R-:W-:-:S04]  /*01f0*/  IMAD R11, R11, R8, RZ ;  /* 0x000000080b0b7224 */ /* 0x000fc800078e02ff */
[----:B------:R-:W-:Y:S01]  /*0200*/  IMAD.HI.U32 R7, R7, R11, R6 ;  /* 0x0000000b07077227 */ /* 0x000fe200078e0006 */
[----:B---3--:R-:W-:Y:S02]  /*0210*/  IABS R5, R4 ;  /* 0x0000000400057213 */ /* 0x008fe40000000000 */
[----:B------:R-:W-:-:S03]  /*0220*/  LOP3.LUT R4, R4, R9, RZ, 0x3c, !PT ;  /* 0x0000000904047212 */ /* 0x000fc600078e3cff */
[----:B------:R-:W-:Y:S01]  /*0230*/  IMAD.HI.U32 R7, R7, R5, RZ ;  /* 0x0000000507077227 */ /* 0x000fe200078e00ff */
[----:B------:R-:W-:-:S03]  /*0240*/  ISETP.GE.AND P2, PT, R4, RZ, PT ;  /* 0x000000ff0400720c */ /* 0x000fc60003f46270 */
[----:B------:R-:W-:-:S04]  /*0250*/  IMAD.MOV R3, RZ, RZ, -R7 ;  /* 0x000000ffff037224 */ /* 0x000fc800078e0a07 */
[----:B------:R-:W-:-:S05]  /*0260*/  IMAD R3, R8, R3, R5 ;  /* 0x0000000308037224 */ /* 0x000fca00078e0205 */
[----:B------:R-:W-:-:S13]  /*0270*/  ISETP.GT.U32.AND P3, PT, R8, R3, PT ;  /* 0x000000030800720c */ /* 0x000fda0003f64070 */
[-C--:B------:R-:W-:Y:S01]  /*0280*/  @!P3 IADD3 R3, PT, PT, R3, -R8.reuse, RZ ;  /* 0x800000080303b210 */ /* 0x080fe20007ffe0ff */
[----:B------:R-:W-:Y:S01]  /*0290*/  @!P3 VIADD R7, R7, 0x1 ;  /* 0x000000010707b836 */ /* 0x000fe20000000000 */
[----:B------:R-:W-:Y:S02]  /*02a0*/  ISETP.NE.AND P3, PT, R9, RZ, PT ;  /* 0x000000ff0900720c */ /* 0x000fe40003f65270 */
[----:B------:R-:W-:-:S13]  /*02b0*/  ISETP.GE.U32.AND P1, PT, R3, R8, PT ;  /* 0x000000080300720c */ /* 0x000fda0003f26070 */
[----:B------:R-:W-:-:S05]  /*02c0*/  @P1 IADD3 R7, PT, PT, R7, 0x1, RZ ;  /* 0x0000000107071810 */ /* 0x000fca0007ffe0ff */
[----:B------:R-:W-:Y:S01]  /*02d0*/  @!P2 IMAD.MOV R7, RZ, RZ, -R7 ;  /* 0x000000ffff07a224 */ /* 0x000fe200078e0a07 */
[----:B------:R-:W-:Y:S01]  /*02e0*/  @!P3 LOP3.LUT R7, RZ, R9, RZ, 0x33, !PT ;  /* 0x00000009ff07b212 */ /* 0x000fe200078e33ff */
[----:B------:R-:W-:Y:S06]  /*02f0*/  BRA.U !UP0, `(.L_x_2) ;  /* 0x00000001083c7547 */ /* 0x000fec000b800000 */
[----:B------:R-:W-:-:S09]  /*0300*/  UISETP.NE.AND UP0, UPT, UR5, 0x1, UPT ;  /* 0x000000010500788c */ /* 0x000fd2000bf05270 */
[----:B------:R-:W-:Y:S05]  /*0310*/  BRA.U !UP0, `(.L_x_3) ;  /* 0x0000000108207547 */ /* 0x000fea000b800000 */
[----:B------:R-:W-:-:S09]  /*0320*/  UISETP.NE.AND UP0, UPT, UR5, URZ, UPT ;  /* 0x000000ff0500728c */ /* 0x000fd2000bf05270 */
[----:B------:R-:W-:Y:S05]  /*0330*/  BRA.U UP0, `(.L_x_1) ;  /* 0x0000000100347547 */ /* 0x000fea000b800000 */
[----:B------:R-:W0:Y:S02]  /*0340*/  LDC.64 R4, c[0x0][0x388] ;  /* 0x0000e200ff047b82 */ /* 0x000e240000000a00 */
[----:B0-----:R-:W-:-:S05]  /*0350*/  IMAD.WIDE R4, R7, 0x4, R4 ;  /* 0x0000000407047825 */ /* 0x001fca00078e0204 */
[----:B------:R-:W2:Y:S02]  /*0360*/  LDG.E R3, desc[UR8][R4.64] ;  /* 0x0000000804037981 */ /* 0x000ea4000c1e1900 */
[----:B--2---:R-:W-:-:S05]  /*0370*/  IADD3 R3, PT, PT, R3, 0x1, RZ ;  /* 0x0000000103037810 */ /* 0x004fca0007ffe0ff */
[----:B------:R0:W-:Y:S01]  /*0380*/  STG.E desc[UR8][R4.64], R3 ;  /* 0x0000000304007986 */ /* 0x0001e2000c101908 */
[----:B------:R-:W-:Y:S05]  /*0390*/  BRA `(.L_x_1) ;  /* 0x00000000001c7947 */ /* 0x000fea0003800000 */
.L_x_3:
[----:B------:R-:W0:Y:S01]  /*03a0*/  LDC.64 R4, c[0x0][0x388] ;  /* 0x0000e200ff047b82 */ /* 0x000e220000000a00 */
[----:B------:R-:W-:Y:S02]  /*03b0*/  IMAD.MOV.U32 R3, RZ, RZ, 0x1 ;  /* 0x00000001ff037424 */ /* 0x000fe400078e00ff */
[----:B0-----:R-:W-:-:S05]  /*03c0*/  IMAD.WIDE R4, R7, 0x4, R4 ;  /* 0x0000000407047825 */ /* 0x001fca00078e0204 */
[----:B------:R1:W-:Y:S01]  /*03d0*/  REDG.E.ADD.STRONG.GPU desc[UR8][R4.64], R3 ;  /* 0x000000030400798e */ /* 0x0003e2000c12e108 */
[----:B------:R-:W-:Y:S05]  /*03e0*/  BRA `(.L_x_1) ;  /* 0x0000000000087947 */ /* 0x000fea0003800000 */
.L_x_2:
[----:B------:R-:W-:-:S05]  /*03f0*/  LEA R3, R7, UR4, 0x2 ;  /* 0x0000000407037c11 */ /* 0x000fca000f8e10ff */
[----:B------:R2:W-:Y:S02]  /*0400*/  ATOMS.POPC.INC.32 RZ, [R3+URZ] ;  /* 0x0000000003ff7f8c */ /* 0x0005e4000d8000ff */
.L_x_1:
[----:B------:R-:W-:Y:S05]  /*0410*/  BSYNC.RECONVERGENT B0 ;  /* 0x0000000000007941 */ /* 0x000fea0003800200 */
.L_x_0:
[----:B------:R-:W-:Y:S06]  /*0420*/  BAR.SYNC.DEFER_BLOCKING 0x0 ;  /* 0x0000000000007b1d */ /* 0x000fec0000010000 */
[----:B------:R-:W-:Y:S05]  /*0430*/  @P0 EXIT ;  /* 0x000000000000094d */ /* 0x000fea0003800000 */
[----:B012---:R-:W0:Y:S01]  /*0440*/  LDS R3, [R2] ;  /* 0x0000000002037984 */ /* 0x007e220000000800 */
[----:B------:R-:W1:Y:S02]  /*0450*/  LDC.64 R4, c[0x0][0x388] ;  /* 0x0000e200ff047b82 */ /* 0x000e640000000a00 */
[----:B-1----:R-:W-:-:S05]  /*0460*/  IMAD.WIDE.U32 R4, R0, 0x4, R4 ;  /* 0x0000000400047825 */ /* 0x002fca00078e0004 */
[----:B0-----:R-:W-:Y:S01]  /*0470*/  REDG.E.ADD.STRONG.GPU desc[UR8][R4.64], R3 ;  /* 0x000000030400798e */ /* 0x001fe2000c12e108 */
[----:B------:R-:W-:Y:S05]  /*0480*/  EXIT ;  /* 0x000000000000794d */ /* 0x000fea0003800000 */
.L_x_4:
[----:B------:R-:W-:-:S00]  /*0490*/  BRA `(.L_x_4) ;  /* 0xfffffffc00fc7947 */ /* 0x000fc0000383ffff */
[----:B------:R-:W-:-:S00]  /*04a0*/  NOP ;  /* 0x0000000000007918 */ /* 0x000fc00000000000 */
        /* <DEDUP_REMOVED lines=13> */
.L_x_5:


//--------------------- .nv.shared._Z9histogramPiS_iiii --------------------------
	.section	.nv.shared._Z9histogramPiS_iiii,"aw",@nobits
	.sectionflags	@""
	.align	16
	.zero		1024


//--------------------- .nv.shared.reserved.0     --------------------------
	.section	.nv.shared.reserved.0,"aw",@nobits
	.weak		__nv_reservedSMEM_offset_0_alias
	.size		__nv_reservedSMEM_offset_0_alias, 0, 64
	.other		__nv_reservedSMEM_offset_0_alias,@"STO_CUDA_RESERVED_SHARED STV_DEFAULT"
__nv_reservedSMEM_offset_0_alias:
	.zero		0
	.zero		64


//--------------------- .nv.constant0._Z9histogramPiS_iiii --------------------------
	.section	.nv.constant0._Z9histogramPiS_iiii,"a",@progbits
	.sectionflags	@""
	.align	4
.nv.constant0._Z9histogramPiS_iiii:
	.zero		928


//--------------------- SYMBOLS --------------------------

	.type		.nv.reservedSmem.offset0,@object
	.size		.nv.reservedSmem.offset0,0x4
	.type		.nv.reservedSmem.cap,@object
	.size		.nv.reservedSmem.cap,0x4
